//
// Generated by NVIDIA NVVM Compiler
//
// Compiler Build ID: CL-36424714
// Cuda compilation tools, release 13.0, V13.0.88
// Based on NVVM 20.0.0
//

.version 9.0
.target sm_100
.address_size 64

	// .globl	_Z27d_naiveDeviceMatrixMultiplyPfS_S_i
// _ZZ28d_memOptDeviceMatrixMultiplyPfS_S_iE7sharedA has been demoted
// _ZZ28d_memOptDeviceMatrixMultiplyPfS_S_iE7sharedB has been demoted

.visible .entry _Z27d_naiveDeviceMatrixMultiplyPfS_S_i(
	.param .u64 .ptr .align 1 _Z27d_naiveDeviceMatrixMultiplyPfS_S_i_param_0,
	.param .u64 .ptr .align 1 _Z27d_naiveDeviceMatrixMultiplyPfS_S_i_param_1,
	.param .u64 .ptr .align 1 _Z27d_naiveDeviceMatrixMultiplyPfS_S_i_param_2,
	.param .u32 _Z27d_naiveDeviceMatrixMultiplyPfS_S_i_param_3
)
{
	.reg .pred 	%p<25>;
	.reg .b32 	%r<80>;
	.reg .b32 	%f<112>;
	.reg .b64 	%rd<61>;

	ld.param.u64 	%rd8, [_Z27d_naiveDeviceMatrixMultiplyPfS_S_i_param_0];
	ld.param.u64 	%rd9, [_Z27d_naiveDeviceMatrixMultiplyPfS_S_i_param_1];
	ld.param.u64 	%rd7, [_Z27d_naiveDeviceMatrixMultiplyPfS_S_i_param_2];
	ld.param.u32 	%r41, [_Z27d_naiveDeviceMatrixMultiplyPfS_S_i_param_3];
	cvta.to.global.u64 	%rd1, %rd9;
	cvta.to.global.u64 	%rd2, %rd8;
	mov.u32 	%r42, %ctaid.y;
	mov.u32 	%r43, %ntid.y;
	mov.u32 	%r44, %tid.y;
	mad.lo.s32 	%r1, %r42, %r43, %r44;
	mov.u32 	%r45, %ctaid.x;
	mov.u32 	%r46, %ntid.x;
	mul.lo.s32 	%r2, %r45, %r46;
	mov.u32 	%r3, %tid.x;
	add.s32 	%r4, %r2, %r3;
	max.s32 	%r47, %r1, %r4;
	setp.ge.s32 	%p1, %r47, %r41;
	@%p1 bra 	$L__BB0_43;
	mul.lo.s32 	%r5, %r41, %r1;
	and.b32  	%r6, %r41, 7;
	setp.lt.u32 	%p2, %r41, 8;
	mov.f32 	%f111, 0f00000000;
	mov.b32 	%r78, 0;
	@%p2 bra 	$L__BB0_20;
	and.b32  	%r78, %r41, 2147483640;
	neg.s32 	%r76, %r78;
	mad.lo.s32 	%r75, %r41, 7, %r4;
	shl.b32 	%r10, %r41, 3;
	mad.lo.s32 	%r74, %r41, 6, %r4;
	mad.lo.s32 	%r73, %r41, 5, %r4;
	shl.b32 	%r49, %r41, 2;
	add.s32 	%r72, %r4, %r49;
	mad.lo.s32 	%r71, %r41, 3, %r4;
	shl.b32 	%r50, %r41, 1;
	add.s32 	%r70, %r4, %r50;
	add.s32 	%r51, %r3, %r41;
	add.s32 	%r69, %r51, %r2;
	mul.wide.u32 	%rd10, %r5, 4;
	add.s64 	%rd11, %rd10, %rd2;
	add.s64 	%rd60, %rd11, 16;
	mov.f32 	%f111, 0f00000000;
	mov.u32 	%r68, %r4;
$L__BB0_3:
	.pragma "nounroll";
	setp.lt.s32 	%p3, %r4, 0;
	ld.global.f32 	%f2, [%rd60+-16];
	mov.f32 	%f90, 0f00000000;
	@%p3 bra 	$L__BB0_5;
	mul.wide.u32 	%rd12, %r68, 4;
	add.s64 	%rd13, %rd1, %rd12;
	ld.global.f32 	%f90, [%rd13];
$L__BB0_5:
	fma.rn.f32 	%f5, %f2, %f90, %f111;
	ld.global.f32 	%f6, [%rd60+-12];
	mov.f32 	%f91, 0f00000000;
	@%p3 bra 	$L__BB0_7;
	mul.wide.u32 	%rd14, %r69, 4;
	add.s64 	%rd15, %rd1, %rd14;
	ld.global.f32 	%f91, [%rd15];
$L__BB0_7:
	fma.rn.f32 	%f9, %f6, %f91, %f5;
	ld.global.f32 	%f10, [%rd60+-8];
	mov.f32 	%f92, 0f00000000;
	@%p3 bra 	$L__BB0_9;
	mul.wide.u32 	%rd16, %r70, 4;
	add.s64 	%rd17, %rd1, %rd16;
	ld.global.f32 	%f92, [%rd17];
$L__BB0_9:
	fma.rn.f32 	%f13, %f10, %f92, %f9;
	ld.global.f32 	%f14, [%rd60+-4];
	mov.f32 	%f93, 0f00000000;
	@%p3 bra 	$L__BB0_11;
	mul.wide.u32 	%rd18, %r71, 4;
	add.s64 	%rd19, %rd1, %rd18;
	ld.global.f32 	%f93, [%rd19];
$L__BB0_11:
	fma.rn.f32 	%f17, %f14, %f93, %f13;
	ld.global.f32 	%f18, [%rd60];
	mov.f32 	%f94, 0f00000000;
	@%p3 bra 	$L__BB0_13;
	mul.wide.u32 	%rd20, %r72, 4;
	add.s64 	%rd21, %rd1, %rd20;
	ld.global.f32 	%f94, [%rd21];
$L__BB0_13:
	fma.rn.f32 	%f21, %f18, %f94, %f17;
	ld.global.f32 	%f22, [%rd60+4];
	mov.f32 	%f95, 0f00000000;
	@%p3 bra 	$L__BB0_15;
	mul.wide.u32 	%rd22, %r73, 4;
	add.s64 	%rd23, %rd1, %rd22;
	ld.global.f32 	%f95, [%rd23];
$L__BB0_15:
	fma.rn.f32 	%f25, %f22, %f95, %f21;
	ld.global.f32 	%f26, [%rd60+8];
	mov.f32 	%f96, 0f00000000;
	@%p3 bra 	$L__BB0_17;
	mul.wide.u32 	%rd24, %r74, 4;
	add.s64 	%rd25, %rd1, %rd24;
	ld.global.f32 	%f96, [%rd25];
$L__BB0_17:
	fma.rn.f32 	%f29, %f26, %f96, %f25;
	ld.global.f32 	%f30, [%rd60+12];
	mov.f32 	%f97, 0f00000000;
	@%p3 bra 	$L__BB0_19;
	mul.wide.u32 	%rd26, %r75, 4;
	add.s64 	%rd27, %rd1, %rd26;
	ld.global.f32 	%f97, [%rd27];
$L__BB0_19:
	fma.rn.f32 	%f111, %f30, %f97, %f29;
	add.s32 	%r76, %r76, 8;
	add.s32 	%r75, %r75, %r10;
	add.s32 	%r74, %r74, %r10;
	add.s32 	%r73, %r73, %r10;
	add.s32 	%r72, %r72, %r10;
	add.s32 	%r71, %r71, %r10;
	add.s32 	%r70, %r70, %r10;
	add.s32 	%r69, %r69, %r10;
	add.s32 	%r68, %r68, %r10;
	add.s64 	%rd60, %rd60, 32;
	setp.ne.s32 	%p11, %r76, 0;
	@%p11 bra 	$L__BB0_3;
$L__BB0_20:
	setp.eq.s32 	%p12, %r6, 0;
	@%p12 bra 	$L__BB0_42;
	and.b32  	%r36, %r41, 3;
	setp.lt.u32 	%p13, %r6, 4;
	@%p13 bra 	$L__BB0_31;
	setp.lt.s32 	%p14, %r4, 0;
	add.s32 	%r52, %r78, %r5;
	mul.wide.u32 	%rd28, %r52, 4;
	add.s64 	%rd29, %rd2, %rd28;
	ld.global.f32 	%f36, [%rd29];
	mov.f32 	%f100, 0f00000000;
	@%p14 bra 	$L__BB0_24;
	mad.lo.s32 	%r53, %r78, %r41, %r4;
	mul.wide.u32 	%rd30, %r53, 4;
	add.s64 	%rd31, %rd1, %rd30;
	ld.global.f32 	%f100, [%rd31];
$L__BB0_24:
	setp.lt.s32 	%p15, %r4, 0;
	fma.rn.f32 	%f39, %f36, %f100, %f111;
	cvt.u64.u32 	%rd32, %r5;
	cvt.u64.u32 	%rd33, %r78;
	add.s64 	%rd34, %rd33, %rd32;
	shl.b64 	%rd35, %rd34, 2;
	add.s64 	%rd6, %rd2, %rd35;
	ld.global.f32 	%f40, [%rd6+4];
	mov.f32 	%f101, 0f00000000;
	@%p15 bra 	$L__BB0_26;
	mad.lo.s32 	%r54, %r41, %r78, %r41;
	add.s32 	%r55, %r54, %r4;
	mul.wide.u32 	%rd36, %r55, 4;
	add.s64 	%rd37, %rd1, %rd36;
	ld.global.f32 	%f101, [%rd37];
$L__BB0_26:
	setp.lt.s32 	%p16, %r4, 0;
	fma.rn.f32 	%f43, %f40, %f101, %f39;
	ld.global.f32 	%f44, [%rd6+8];
	mov.f32 	%f102, 0f00000000;
	@%p16 bra 	$L__BB0_28;
	add.s32 	%r56, %r78, 2;
	mad.lo.s32 	%r57, %r56, %r41, %r4;
	mul.wide.u32 	%rd38, %r57, 4;
	add.s64 	%rd39, %rd1, %rd38;
	ld.global.f32 	%f102, [%rd39];
$L__BB0_28:
	setp.lt.s32 	%p17, %r4, 0;
	fma.rn.f32 	%f47, %f44, %f102, %f43;
	ld.global.f32 	%f48, [%rd6+12];
	mov.f32 	%f103, 0f00000000;
	@%p17 bra 	$L__BB0_30;
	add.s32 	%r58, %r78, 3;
	mad.lo.s32 	%r59, %r58, %r41, %r4;
	mul.wide.u32 	%rd40, %r59, 4;
	add.s64 	%rd41, %rd1, %rd40;
	ld.global.f32 	%f103, [%rd41];
$L__BB0_30:
	fma.rn.f32 	%f111, %f48, %f103, %f47;
	add.s32 	%r78, %r78, 4;
$L__BB0_31:
	setp.eq.s32 	%p18, %r36, 0;
	@%p18 bra 	$L__BB0_42;
	setp.eq.s32 	%p19, %r36, 1;
	@%p19 bra 	$L__BB0_38;
	setp.lt.s32 	%p20, %r4, 0;
	add.s32 	%r60, %r78, %r5;
	mul.wide.u32 	%rd42, %r60, 4;
	add.s64 	%rd43, %rd2, %rd42;
	ld.global.f32 	%f54, [%rd43];
	mov.f32 	%f106, 0f00000000;
	@%p20 bra 	$L__BB0_35;
	mad.lo.s32 	%r61, %r78, %r41, %r4;
	mul.wide.u32 	%rd44, %r61, 4;
	add.s64 	%rd45, %rd1, %rd44;
	ld.global.f32 	%f106, [%rd45];
$L__BB0_35:
	setp.lt.s32 	%p21, %r4, 0;
	fma.rn.f32 	%f57, %f54, %f106, %f111;
	cvt.u64.u32 	%rd46, %r5;
	cvt.u64.u32 	%rd47, %r78;
	add.s64 	%rd48, %rd47, %rd46;
	shl.b64 	%rd49, %rd48, 2;
	add.s64 	%rd50, %rd2, %rd49;
	ld.global.f32 	%f58, [%rd50+4];
	mov.f32 	%f107, 0f00000000;
	@%p21 bra 	$L__BB0_37;
	mad.lo.s32 	%r62, %r41, %r78, %r41;
	add.s32 	%r63, %r62, %r4;
	mul.wide.u32 	%rd51, %r63, 4;
	add.s64 	%rd52, %rd1, %rd51;
	ld.global.f32 	%f107, [%rd52];
$L__BB0_37:
	fma.rn.f32 	%f111, %f58, %f107, %f57;
	add.s32 	%r78, %r78, 2;
$L__BB0_38:
	and.b32  	%r64, %r41, 1;
	setp.eq.b32 	%p22, %r64, 1;
	not.pred 	%p23, %p22;
	@%p23 bra 	$L__BB0_42;
	setp.lt.s32 	%p24, %r4, 0;
	add.s32 	%r65, %r78, %r5;
	mul.wide.u32 	%rd53, %r65, 4;
	add.s64 	%rd54, %rd2, %rd53;
	ld.global.f32 	%f64, [%rd54];
	mov.f32 	%f110, 0f00000000;
	@%p24 bra 	$L__BB0_41;
	mad.lo.s32 	%r66, %r78, %r41, %r4;
	mul.wide.u32 	%rd55, %r66, 4;
	add.s64 	%rd56, %rd1, %rd55;
	ld.global.f32 	%f110, [%rd56];
$L__BB0_41:
	fma.rn.f32 	%f111, %f64, %f110, %f111;
$L__BB0_42:
	add.s32 	%r67, %r5, %r4;
	cvta.to.global.u64 	%rd57, %rd7;
	mul.wide.s32 	%rd58, %r67, 4;
	add.s64 	%rd59, %rd57, %rd58;
	st.global.f32 	[%rd59], %f111;
$L__BB0_43:
	ret;

}
	// .globl	_Z28d_memOptDeviceMatrixMultiplyPfS_S_i
.visible .entry _Z28d_memOptDeviceMatrixMultiplyPfS_S_i(
	.param .u64 .ptr .align 1 _Z28d_memOptDeviceMatrixMultiplyPfS_S_i_param_0,
	.param .u64 .ptr .align 1 _Z28d_memOptDeviceMatrixMultiplyPfS_S_i_param_1,
	.param .u64 .ptr .align 1 _Z28d_memOptDeviceMatrixMultiplyPfS_S_i_param_2,
	.param .u32 _Z28d_memOptDeviceMatrixMultiplyPfS_S_i_param_3
)
{
	.reg .pred 	%p<10>;
	.reg .b32 	%r<34>;
	.reg .b32 	%f<63>;
	.reg .b64 	%rd<13>;
	// demoted variable
	.shared .align 4 .b8 _ZZ28d_memOptDeviceMatrixMultiplyPfS_S_iE7sharedA[1024];
	// demoted variable
	.shared .align 4 .b8 _ZZ28d_memOptDeviceMatrixMultiplyPfS_S_iE7sharedB[1024];
	ld.param.u64 	%rd3, [_Z28d_memOptDeviceMatrixMultiplyPfS_S_i_param_0];
	ld.param.u64 	%rd4, [_Z28d_memOptDeviceMatrixMultiplyPfS_S_i_param_1];
	ld.param.u64 	%rd5, [_Z28d_memOptDeviceMatrixMultiplyPfS_S_i_param_2];
	ld.param.u32 	%r16, [_Z28d_memOptDeviceMatrixMultiplyPfS_S_i_param_3];
	mov.u32 	%r17, %ctaid.y;
	mov.u32 	%r18, %ntid.y;
	mov.u32 	%r19, %ctaid.x;
	mov.u32 	%r20, %ntid.x;
	mov.u32 	%r1, %tid.y;
	mad.lo.s32 	%r2, %r17, %r18, %r1;
	mov.u32 	%r3, %tid.x;
	mad.lo.s32 	%r4, %r19, %r20, %r3;
	setp.lt.s32 	%p1, %r16, 0;
	mov.f32 	%f62, 0f00000000;
	@%p1 bra 	$L__BB1_7;
	mul.lo.s32 	%r5, %r16, %r2;
	shl.b32 	%r22, %r1, 6;
	mov.u32 	%r23, _ZZ28d_memOptDeviceMatrixMultiplyPfS_S_iE7sharedA;
	add.s32 	%r6, %r23, %r22;
	shl.b32 	%r24, %r3, 2;
	add.s32 	%r7, %r6, %r24;
	mov.u32 	%r25, _ZZ28d_memOptDeviceMatrixMultiplyPfS_S_iE7sharedB;
	add.s32 	%r9, %r25, %r24;
	add.s32 	%r8, %r9, %r22;
	cvta.to.global.u64 	%rd1, %rd3;
	cvta.to.global.u64 	%rd2, %rd4;
	mov.f32 	%f62, 0f00000000;
	mov.b32 	%r32, 0;
	mov.u32 	%r33, %r32;
$L__BB1_2:
	setp.ge.u32 	%p2, %r2, %r16;
	add.s32 	%r12, %r32, %r3;
	setp.ge.s32 	%p3, %r12, %r16;
	mov.f32 	%f60, 0f00000000;
	or.pred  	%p4, %p2, %p3;
	@%p4 bra 	$L__BB1_4;
	add.s32 	%r27, %r12, %r5;
	mul.wide.s32 	%rd6, %r27, 4;
	add.s64 	%rd7, %rd1, %rd6;
	ld.global.f32 	%f60, [%rd7];
$L__BB1_4:
	setp.ge.u32 	%p5, %r4, %r16;
	st.shared.f32 	[%r7], %f60;
	add.s32 	%r13, %r32, %r1;
	setp.ge.s32 	%p6, %r13, %r16;
	mov.f32 	%f61, 0f00000000;
	or.pred  	%p7, %p5, %p6;
	@%p7 bra 	$L__BB1_6;
	mad.lo.s32 	%r29, %r13, %r16, %r4;
	mul.wide.s32 	%rd8, %r29, 4;
	add.s64 	%rd9, %rd2, %rd8;
	ld.global.f32 	%f61, [%rd9];
$L__BB1_6:
	st.shared.f32 	[%r8], %f61;
	bar.sync 	0;
	ld.shared.f32 	%f12, [%r6];
	ld.shared.f32 	%f13, [%r9];
	fma.rn.f32 	%f14, %f12, %f13, %f62;
	ld.shared.f32 	%f15, [%r6+4];
	ld.shared.f32 	%f16, [%r9+64];
	fma.rn.f32 	%f17, %f15, %f16, %f14;
	ld.shared.f32 	%f18, [%r6+8];
	ld.shared.f32 	%f19, [%r9+128];
	fma.rn.f32 	%f20, %f18, %f19, %f17;
	ld.shared.f32 	%f21, [%r6+12];
	ld.shared.f32 	%f22, [%r9+192];
	fma.rn.f32 	%f23, %f21, %f22, %f20;
	ld.shared.f32 	%f24, [%r6+16];
	ld.shared.f32 	%f25, [%r9+256];
	fma.rn.f32 	%f26, %f24, %f25, %f23;
	ld.shared.f32 	%f27, [%r6+20];
	ld.shared.f32 	%f28, [%r9+320];
	fma.rn.f32 	%f29, %f27, %f28, %f26;
	ld.shared.f32 	%f30, [%r6+24];
	ld.shared.f32 	%f31, [%r9+384];
	fma.rn.f32 	%f32, %f30, %f31, %f29;
	ld.shared.f32 	%f33, [%r6+28];
	ld.shared.f32 	%f34, [%r9+448];
	fma.rn.f32 	%f35, %f33, %f34, %f32;
	ld.shared.f32 	%f36, [%r6+32];
	ld.shared.f32 	%f37, [%r9+512];
	fma.rn.f32 	%f38, %f36, %f37, %f35;
	ld.shared.f32 	%f39, [%r6+36];
	ld.shared.f32 	%f40, [%r9+576];
	fma.rn.f32 	%f41, %f39, %f40, %f38;
	ld.shared.f32 	%f42, [%r6+40];
	ld.shared.f32 	%f43, [%r9+640];
	fma.rn.f32 	%f44, %f42, %f43, %f41;
	ld.shared.f32 	%f45, [%r6+44];
	ld.shared.f32 	%f46, [%r9+704];
	fma.rn.f32 	%f47, %f45, %f46, %f44;
	ld.shared.f32 	%f48, [%r6+48];
	ld.shared.f32 	%f49, [%r9+768];
	fma.rn.f32 	%f50, %f48, %f49, %f47;
	ld.shared.f32 	%f51, [%r6+52];
	ld.shared.f32 	%f52, [%r9+832];
	fma.rn.f32 	%f53, %f51, %f52, %f50;
	ld.shared.f32 	%f54, [%r6+56];
	ld.shared.f32 	%f55, [%r9+896];
	fma.rn.f32 	%f56, %f54, %f55, %f53;
	ld.shared.f32 	%f57, [%r6+60];
	ld.shared.f32 	%f58, [%r9+960];
	fma.rn.f32 	%f62, %f57, %f58, %f56;
	bar.sync 	0;
	add.s32 	%r33, %r33, 1;
	shl.b32 	%r32, %r33, 4;
	setp.le.s32 	%p8, %r32, %r16;
	@%p8 bra 	$L__BB1_2;
$L__BB1_7:
	max.s32 	%r30, %r2, %r4;
	setp.ge.s32 	%p9, %r30, %r16;
	@%p9 bra 	$L__BB1_9;
	mad.lo.s32 	%r31, %r16, %r2, %r4;
	cvta.to.global.u64 	%rd10, %rd5;
	mul.wide.s32 	%rd11, %r31, 4;
	add.s64 	%rd12, %rd10, %rd11;
	st.global.f32 	[%rd12], %f62;
$L__BB1_9:
	ret;

}


// ===== COMPILED SASS (sm_100) =====

	.target	sm_100

	.elftype	@"ET_EXEC"


//--------------------- .note.nv.tkinfo           --------------------------
	.section	.note.nv.tkinfo,"",@"SHT_NOTE"
	.sectionflags	@"SHF_NOTE_NV_TKINFO"
	.tkinfo
        /*0018*/ 	.word	0x00000002
        /*0030*/ 	.string	""
        /*0030*/ 	.string	"ptxas"
        /*0030*/ 	.string	"Cuda compilation tools, release 13.0, V13.0.88"
        /*0030*/ 	.string	"Build cuda_13.0.r13.0/compiler.36424714_0"
        /*0030*/ 	.string	"-arch sm_100 -m 64 "



//--------------------- .note.nv.cuinfo           --------------------------
	.section	.note.nv.cuinfo,"",@"SHT_NOTE"
	.sectionflags	@"SHF_NOTE_NV_CUINFO"
        /*0018*/ 	.short	0x0002
        /*001a*/ 	.short	0x0064
        /*001c*/ 	.short	0x0082
	.zero		2


//--------------------- .nv.info                  --------------------------
	.section	.nv.info,"",@"SHT_CUDA_INFO"
	.align	4


	//----- nvinfo : EIATTR_REGCOUNT
	.align		4
        /*0000*/ 	.byte	0x04, 0x2f
        /*0002*/ 	.short	(.L_1 - .L_0)
	.align		4
.L_0:
        /*0004*/ 	.word	index@(_Z27d_naiveDeviceMatrixMultiplyPfS_S_i)
        /*0008*/ 	.word	0x00000020


	//----- nvinfo : EIATTR_FRAME_SIZE
	.align		4
.L_1:
        /*000c*/ 	.byte	0x04, 0x11
        /*000e*/ 	.short	(.L_3 - .L_2)
	.align		4
.L_2:
        /*0010*/ 	.word	index@(_Z27d_naiveDeviceMatrixMultiplyPfS_S_i)
        /*0014*/ 	.word	0x00000000


	//----- nvinfo : EIATTR_REGCOUNT
	.align		4
.L_3:
        /*0018*/ 	.byte	0x04, 0x2f
        /*001a*/ 	.short	(.L_5 - .L_4)
	.align		4
.L_4:
        /*001c*/ 	.word	index@(_Z28d_memOptDeviceMatrixMultiplyPfS_S_i)
        /*0020*/ 	.word	0x00000020


	//----- nvinfo : EIATTR_FRAME_SIZE
	.align		4
.L_5:
        /*0024*/ 	.byte	0x04, 0x11
        /*0026*/ 	.short	(.L_7 - .L_6)
	.align		4
.L_6:
        /*0028*/ 	.word	index@(_Z28d_memOptDeviceMatrixMultiplyPfS_S_i)
        /*002c*/ 	.word	0x00000000


	//----- nvinfo : EIATTR_MIN_STACK_SIZE
	.align		4
.L_7:
        /*0030*/ 	.byte	0x04, 0x12
        /*0032*/ 	.short	(.L_9 - .L_8)
	.align		4
.L_8:
        /*0034*/ 	.word	index@(_Z28d_memOptDeviceMatrixMultiplyPfS_S_i)
        /*0038*/ 	.word	0x00000000


	//----- nvinfo : EIATTR_MIN_STACK_SIZE
	.align		4
.L_9:
        /*003c*/ 	.byte	0x04, 0x12
        /*003e*/ 	.short	(.L_11 - .L_10)
	.align		4
.L_10:
        /*0040*/ 	.word	index@(_Z27d_naiveDeviceMatrixMultiplyPfS_S_i)
        /*0044*/ 	.word	0x00000000
.L_11:


//--------------------- .nv.compat                --------------------------
	.section	.nv.compat,"",@"SHT_CUDA_COMPAT_INFO"
	.align	4
        /*0000*/ 	.byte	0x02, 0x09, 0x00, 0x00, 0x02, 0x02, 0x01, 0x00, 0x02, 0x05, 0x05, 0x00, 0x03, 0x07, 0x01, 0x01
        /*0010*/ 	.byte	0x02, 0x03, 0x00, 0x00, 0x02, 0x06, 0x01, 0x00, 0x04, 0x0b, 0x08, 0x00, 0x09, 0x00, 0x00, 0x00
        /*0020*/ 	.byte	0x00, 0x00, 0x00, 0x00


//--------------------- .nv.info._Z28d_memOptDeviceMatrixMultiplyPfS_S_i --------------------------
	.section	.nv.info._Z28d_memOptDeviceMatrixMultiplyPfS_S_i,"",@"SHT_CUDA_INFO"
	.sectionflags	@""
	.align	4


	//----- nvinfo : EIATTR_CUDA_API_VERSION
	.align		4
        /*0000*/ 	.byte	0x04, 0x37
        /*0002*/ 	.short	(.L_13 - .L_12)
.L_12:
        /*0004*/ 	.word	0x00000082


	//----- nvinfo : EIATTR_KPARAM_INFO
	.align		4
.L_13:
        /*0008*/ 	.byte	0x04, 0x17
        /*000a*/ 	.short	(.L_15 - .L_14)
.L_14:
        /*000c*/ 	.word	0x00000000
        /*0010*/ 	.short	0x0003
        /*0012*/ 	.short	0x0018
        /*0014*/ 	.byte	0x00, 0xf0, 0x11, 0x00


	//----- nvinfo : EIATTR_KPARAM_INFO
	.align		4
.L_15:
        /*0018*/ 	.byte	0x04, 0x17
        /*001a*/ 	.short	(.L_17 - .L_16)
.L_16:
        /*001c*/ 	.word	0x00000000
        /*0020*/ 	.short	0x0002
        /*0022*/ 	.short	0x0010
        /*0024*/ 	.byte	0x00, 0xf5, 0x21, 0x00


	//----- nvinfo : EIATTR_KPARAM_INFO
	.align		4
.L_17:
        /*0028*/ 	.byte	0x04, 0x17
        /*002a*/ 	.short	(.L_19 - .L_18)
.L_18:
        /*002c*/ 	.word	0x00000000
        /*0030*/ 	.short	0x0001
        /*0032*/ 	.short	0x0008
        /*0034*/ 	.byte	0x00, 0xf5, 0x21, 0x00


	//----- nvinfo : EIATTR_KPARAM_INFO
	.align		4
.L_19:
        /*0038*/ 	.byte	0x04, 0x17
        /*003a*/ 	.short	(.L_21 - .L_20)
.L_20:
        /*003c*/ 	.word	0x00000000
        /*0040*/ 	.short	0x0000
        /*0042*/ 	.short	0x0000
        /*0044*/ 	.byte	0x00, 0xf5, 0x21, 0x00


	//----- nvinfo : EIATTR_SPARSE_MMA_MASK
	.align		4
.L_21:
        /*0048*/ 	.byte	0x03, 0x50
        /*004a*/ 	.short	0x0000


	//----- nvinfo : EIATTR_MAXREG_COUNT
	.align		4
        /*004c*/ 	.byte	0x03, 0x1b
        /*004e*/ 	.short	0x00ff


	//----- nvinfo : EIATTR_NUM_BARRIERS
	.align		4
        /*0050*/ 	.byte	0x02, 0x4c
        /*0052*/ 	.byte	0x01
	.zero		1


	//----- nvinfo : EIATTR_MERCURY_ISA_VERSION
	.align		4
        /*0054*/ 	.byte	0x03, 0x5f
        /*0056*/ 	.short	0x0101


	//----- nvinfo : EIATTR_VRC_CTA_INIT_COUNT
	.align		4
        /*0058*/ 	.byte	0x02, 0x4a
	.zero		1
	.zero		1


	//----- nvinfo : EIATTR_EXIT_INSTR_OFFSETS
	.align		4
        /*005c*/ 	.byte	0x04, 0x1c
        /*005e*/ 	.short	(.L_23 - .L_22)


	//   ....[0]....
.L_22:
        /*0060*/ 	.word	0x000005a0


	//   ....[1]....
        /*0064*/ 	.word	0x000005f0


	//----- nvinfo : EIATTR_CBANK_PARAM_SIZE
	.align		4
.L_23:
        /*0068*/ 	.byte	0x03, 0x19
        /*006a*/ 	.short	0x001c


	//----- nvinfo : EIATTR_PARAM_CBANK
	.align		4
        /*006c*/ 	.byte	0x04, 0x0a
        /*006e*/ 	.short	(.L_25 - .L_24)
	.align		4
.L_24:
        /*0070*/ 	.word	index@(.nv.constant0._Z28d_memOptDeviceMatrixMultiplyPfS_S_i)
        /*0074*/ 	.short	0x0380
        /*0076*/ 	.short	0x001c


	//----- nvinfo : EIATTR_SW_WAR
	.align		4
.L_25:
        /*0078*/ 	.byte	0x04, 0x36
        /*007a*/ 	.short	(.L_27 - .L_26)
.L_26:
        /*007c*/ 	.word	0x00000008
.L_27:


//--------------------- .nv.info._Z27d_naiveDeviceMatrixMultiplyPfS_S_i --------------------------
	.section	.nv.info._Z27d_naiveDeviceMatrixMultiplyPfS_S_i,"",@"SHT_CUDA_INFO"
	.sectionflags	@""
	.align	4


	//----- nvinfo : EIATTR_CUDA_API_VERSION
	.align		4
        /*0000*/ 	.byte	0x04, 0x37
        /*0002*/ 	.short	(.L_29 - .L_28)
.L_28:
        /*0004*/ 	.word	0x00000082


	//----- nvinfo : EIATTR_KPARAM_INFO
	.align		4
.L_29:
        /*0008*/ 	.byte	0x04, 0x17
        /*000a*/ 	.short	(.L_31 - .L_30)
.L_30:
        /*000c*/ 	.word	0x00000000
        /*0010*/ 	.short	0x0003
        /*0012*/ 	.short	0x0018
        /*0014*/ 	.byte	0x00, 0xf0, 0x11, 0x00


	//----- nvinfo : EIATTR_KPARAM_INFO
	.align		4
.L_31:
        /*0018*/ 	.byte	0x04, 0x17
        /*001a*/ 	.short	(.L_33 - .L_32)
.L_32:
        /*001c*/ 	.word	0x00000000
        /*0020*/ 	.short	0x0002
        /*0022*/ 	.short	0x0010
        /*0024*/ 	.byte	0x00, 0xf5, 0x21, 0x00


	//----- nvinfo : EIATTR_KPARAM_INFO
	.align		4
.L_33:
        /*0028*/ 	.byte	0x04, 0x17
        /*002a*/ 	.short	(.L_35 - .L_34)
.L_34:
        /*002c*/ 	.word	0x00000000
        /*0030*/ 	.short	0x0001
        /*0032*/ 	.short	0x0008
        /*0034*/ 	.byte	0x00, 0xf5, 0x21, 0x00


	//----- nvinfo : EIATTR_KPARAM_INFO
	.align		4
.L_35:
        /*0038*/ 	.byte	0x04, 0x17
        /*003a*/ 	.short	(.L_37 - .L_36)
.L_36:
        /*003c*/ 	.word	0x00000000
        /*0040*/ 	.short	0x0000
        /*0042*/ 	.short	0x0000
        /*0044*/ 	.byte	0x00, 0xf5, 0x21, 0x00


	//----- nvinfo : EIATTR_SPARSE_MMA_MASK
	.align		4
.L_37:
        /*0048*/ 	.byte	0x03, 0x50
        /*004a*/ 	.short	0x0000


	//----- nvinfo : EIATTR_MAXREG_COUNT
	.align		4
        /*004c*/ 	.byte	0x03, 0x1b
        /*004e*/ 	.short	0x00ff


	//----- nvinfo : EIATTR_MERCURY_ISA_VERSION
	.align		4
        /*0050*/ 	.byte	0x03, 0x5f
        /*0052*/ 	.short	0x0101


	//----- nvinfo : EIATTR_VRC_CTA_INIT_COUNT
	.align		4
        /*0054*/ 	.byte	0x02, 0x4a
	.zero		1
	.zero		1


	//----- nvinfo : EIATTR_EXIT_INSTR_OFFSETS
	.align		4
        /*0058*/ 	.byte	0x04, 0x1c
        /*005a*/ 	.short	(.L_39 - .L_38)


	//   ....[0]....
.L_38:
        /*005c*/ 	.word	0x000000e0


	//   ....[1]....
        /*0060*/ 	.word	0x00000c40


	//----- nvinfo : EIATTR_CBANK_PARAM_SIZE
	.align		4
.L_39:
        /*0064*/ 	.byte	0x03, 0x19
        /*0066*/ 	.short	0x001c


	//----- nvinfo : EIATTR_PARAM_CBANK
	.align		4
        /*0068*/ 	.byte	0x04, 0x0a
        /*006a*/ 	.short	(.L_41 - .L_40)
	.align		4
.L_40:
        /*006c*/ 	.word	index@(.nv.constant0._Z27d_naiveDeviceMatrixMultiplyPfS_S_i)
        /*0070*/ 	.short	0x0380
        /*0072*/ 	.short	0x001c


	//----- nvinfo : EIATTR_SW_WAR
	.align		4
.L_41:
        /*0074*/ 	.byte	0x04, 0x36
        /*0076*/ 	.short	(.L_43 - .L_42)
.L_42:
        /*0078*/ 	.word	0x00000008
.L_43:


//--------------------- .nv.callgraph             --------------------------
	.section	.nv.callgraph,"",@"SHT_CUDA_CALLGRAPH"
	.align	4
	.sectionentsize	8
	.align		4
        /*0000*/ 	.word	0x00000000
	.align		4
        /*0004*/ 	.word	0xffffffff
	.align		4
        /*0008*/ 	.word	0x00000000
	.align		4
        /*000c*/ 	.word	0xfffffffe
	.align		4
        /*0010*/ 	.word	0x00000000
	.align		4
        /*0014*/ 	.word	0xfffffffd
	.align		4
        /*0018*/ 	.word	0x00000000
	.align		4
        /*001c*/ 	.word	0xfffffffc


//--------------------- .text._Z28d_memOptDeviceMatrixMultiplyPfS_S_i --------------------------
	.section	.text._Z28d_memOptDeviceMatrixMultiplyPfS_S_i,"ax",@progbits
	.align	128
        .global         _Z28d_memOptDeviceMatrixMultiplyPfS_S_i
        .type           _Z28d_memOptDeviceMatrixMultiplyPfS_S_i,@function
        .size           _Z28d_memOptDeviceMatrixMultiplyPfS_S_i,(.L_x_9 - _Z28d_memOptDeviceMatrixMultiplyPfS_S_i)
        .other          _Z28d_memOptDeviceMatrixMultiplyPfS_S_i,@"STO_CUDA_ENTRY STV_DEFAULT"
_Z28d_memOptDeviceMatrixMultiplyPfS_S_i:
.text._Z28d_memOptDeviceMatrixMultiplyPfS_S_i:
[----:B------:R-:W-:Y:S01]  /*0000*/  LDC R1, c[0x0][0x37c] ;  /* 0x0000df00ff017b82 */ /* 0x000fe20000000800 */
[----:B------:R-:W0:Y:S07]  /*0010*/  S2R R0, SR_TID.Y ;  /* 0x0000000000007919 */ /* 0x000e2e0000002200 */
[----:B------:R-:W0:Y:S01]  /*0020*/  LDC R3, c[0x0][0x364] ;  /* 0x0000d900ff037b82 */ /* 0x000e220000000800 */
[----:B------:R-:W1:Y:S01]  /*0030*/  LDCU UR6, c[0x0][0x398] ;  /* 0x00007300ff0677ac */ /* 0x000e620008000800 */
[----:B------:R-:W-:Y:S01]  /*0040*/  HFMA2 R9, -RZ, RZ, 0, 0 ;  /* 0x00000000ff097431 */ /* 0x000fe200000001ff */
[----:B------:R-:W2:Y:S01]  /*0050*/  S2R R2, SR_TID.X ;  /* 0x0000000000027919 */ /* 0x000ea20000002100 */
[----:B------:R-:W3:Y:S04]  /*0060*/  LDCU.64 UR8, c[0x0][0x358] ;  /* 0x00006b00ff0877ac */ /* 0x000ee80008000a00 */
[----:B------:R-:W0:Y:S08]  /*0070*/  S2UR UR4, SR_CTAID.Y ;  /* 0x00000000000479c3 */ /* 0x000e300000002600 */
[----:B------:R-:W2:Y:S01]  /*0080*/  S2UR UR5, SR_CTAID.X ;  /* 0x00000000000579c3 */ /* 0x000ea20000002500 */
[----:B-1----:R-:W-:-:S07]  /*0090*/  UISETP.GE.AND UP0, UPT, UR6, URZ, UPT ;  /* 0x000000ff0600728c */ /* 0x002fce000bf06270 */
[----:B------:R-:W2:Y:S01]  /*00a0*/  LDC R5, c[0x0][0x360] ;  /* 0x0000d800ff057b82 */ /* 0x000ea20000000800 */
[----:B0-----:R-:W-:Y:S02]  /*00b0*/  IMAD R3, R3, UR4, R0 ;  /* 0x0000000403037c24 */ /* 0x001fe4000f8e0200 */
[----:B--2---:R-:W-:-:S05]  /*00c0*/  IMAD R16, R5, UR5, R2 ;  /* 0x0000000505107c24 */ /* 0x004fca000f8e0202 */
[----:B------:R-:W-:Y:S01]  /*00d0*/  VIMNMX R24, PT, PT, R3, R16, !PT ;  /* 0x0000001003187248 */ /* 0x000fe20007fe0100 */
[----:B---3--:R-:W-:Y:S06]  /*00e0*/  BRA.U !UP0, `(.L_x_0) ;  /* 0x0000000508287547 */ /* 0x008fec000b800000 */
[----:B------:R-:W0:Y:S01]  /*00f0*/  S2UR UR6, SR_CgaCtaId ;  /* 0x00000000000679c3 */ /* 0x000e220000008800 */
[----:B------:R-:W-:Y:S01]  /*0100*/  UMOV UR4, 0x400 ;  /* 0x0000040000047882 */ /* 0x000fe20000000000 */
[----:B------:R-:W-:Y:S01]  /*0110*/  MOV R9, RZ ;  /* 0x000000ff00097202 */ /* 0x000fe20000000f00 */
[----:B------:R-:W-:Y:S01]  /*0120*/  UIADD3 UR5, UPT, UPT, UR4, 0x400, URZ ;  /* 0x0000040004057890 */ /* 0x000fe2000fffe0ff */
[----:B------:R-:W1:Y:S01]  /*0130*/  LDCU UR7, c[0x0][0x398] ;  /* 0x00007300ff0777ac */ /* 0x000e620008000800 */
[----:B0-----:R-:W-:Y:S02]  /*0140*/  ULEA UR4, UR6, UR4, 0x18 ;  /* 0x0000000406047291 */ /* 0x001fe4000f8ec0ff */
[----:B------:R-:W-:-:S04]  /*0150*/  ULEA UR5, UR6, UR5, 0x18 ;  /* 0x0000000506057291 */ /* 0x000fc8000f8ec0ff */
[----:B------:R-:W-:Y:S01]  /*0160*/  LEA R19, R0, UR4, 0x6 ;  /* 0x0000000400137c11 */ /* 0x000fe2000f8e30ff */
[----:B------:R-:W-:Y:S01]  /*0170*/  UMOV UR4, URZ ;  /* 0x000000ff00047c82 */ /* 0x000fe20008000000 */
[C---:B------:R-:W-:Y:S01]  /*0180*/  LEA R21, R2.reuse, UR5, 0x2 ;  /* 0x0000000502157c11 */ /* 0x040fe2000f8e10ff */
[----:B------:R-:W-:Y:S01]  /*0190*/  UMOV UR5, URZ ;  /* 0x000000ff00057c82 */ /* 0x000fe20008000000 */
[----:B------:R-:W-:Y:S02]  /*01a0*/  LEA R18, R2, R19, 0x2 ;  /* 0x0000001302127211 */ /* 0x000fe400078e10ff */
[----:B-1----:R-:W-:-:S07]  /*01b0*/  LEA R17, R0, R21, 0x6 ;  /* 0x0000001500117211 */ /* 0x002fce00078e30ff */
.L_x_1:
[----:B------:R-:W-:Y:S01]  /*01c0*/  IADD3 R8, PT, PT, R2, UR4, RZ ;  /* 0x0000000402087c10 */ /* 0x000fe2000fffe0ff */
[----:B------:R-:W-:Y:S01]  /*01d0*/  UMOV UR6, UR7 ;  /* 0x0000000700067c82 */ /* 0x000fe20008000000 */
[----:B------:R-:W-:Y:S01]  /*01e0*/  IADD3 R13, PT, PT, R0, UR4, RZ ;  /* 0x00000004000d7c10 */ /* 0x000fe2000fffe0ff */
[----:B------:R-:W-:Y:S01]  /*01f0*/  HFMA2 R23, -RZ, RZ, 0, 0 ;  /* 0x00000000ff177431 */ /* 0x000fe200000001ff */
[----:B------:R-:W-:Y:S02]  /*0200*/  ISETP.GE.AND P1, PT, R8, UR6, PT ;  /* 0x0000000608007c0c */ /* 0x000fe4000bf26270 */
[----:B------:R-:W-:Y:S02]  /*0210*/  ISETP.GE.AND P0, PT, R13, UR6, PT ;  /* 0x000000060d007c0c */ /* 0x000fe4000bf06270 */
[----:B------:R-:W-:Y:S02]  /*0220*/  ISETP.GE.U32.OR P1, PT, R3, UR6, P1 ;  /* 0x0000000603007c0c */ /* 0x000fe40008f26470 */
[----:B------:R-:W-:-:S11]  /*0230*/  ISETP.GE.U32.OR P0, PT, R16, UR6, P0 ;  /* 0x0000000610007c0c */ /* 0x000fd60008706470 */
[----:B------:R-:W0:Y:S01]  /*0240*/  @!P1 LDC.64 R6, c[0x0][0x380] ;  /* 0x0000e000ff069b82 */ /* 0x000e220000000a00 */
[----:B------:R-:W-:Y:S01]  /*0250*/  @!P1 IMAD R11, R3, UR6, R8 ;  /* 0x00000006030b9c24 */ /* 0x000fe2000f8e0208 */
[----:B------:R-:W-:Y:S01]  /*0260*/  MOV R8, RZ ;  /* 0x000000ff00087202 */ /* 0x000fe20000000f00 */
[----:B------:R-:W-:-:S05]  /*0270*/  @!P0 IMAD R13, R13, UR6, R16 ;  /* 0x000000060d0d8c24 */ /* 0x000fca000f8e0210 */
[----:B------:R-:W1:Y:S01]  /*0280*/  @!P0 LDC.64 R4, c[0x0][0x388] ;  /* 0x0000e200ff048b82 */ /* 0x000e620000000a00 */
[----:B0-----:R-:W-:-:S05]  /*0290*/  @!P1 IMAD.WIDE R6, R11, 0x4, R6 ;  /* 0x000000040b069825 */ /* 0x001fca00078e0206 */
[----:B------:R-:W2:Y:S01]  /*02a0*/  @!P1 LDG.E R23, desc[UR8][R6.64] ;  /* 0x0000000806179981 */ /* 0x000ea2000c1e1900 */
[----:B-1----:R-:W-:-:S05]  /*02b0*/  @!P0 IMAD.WIDE R10, R13, 0x4, R4 ;  /* 0x000000040d0a8825 */ /* 0x002fca00078e0204 */
[----:B------:R-:W3:Y:S01]  /*02c0*/  @!P0 LDG.E R8, desc[UR8][R10.64] ;  /* 0x000000080a088981 */ /* 0x000ee2000c1e1900 */
[----:B------:R-:W-:-:S04]  /*02d0*/  UIADD3 UR5, UPT, UPT, UR5, 0x1, URZ ;  /* 0x0000000105057890 */ /* 0x000fc8000fffe0ff */
[----:B------:R-:W-:-:S04]  /*02e0*/  USHF.L.U32 UR4, UR5, 0x4, URZ ;  /* 0x0000000405047899 */ /* 0x000fc800080006ff */
[----:B------:R-:W-:Y:S01]  /*02f0*/  UISETP.GT.AND UP0, UPT, UR4, UR6, UPT ;  /* 0x000000060400728c */ /* 0x000fe2000bf04270 */
[----:B--2---:R-:W-:Y:S04]  /*0300*/  STS [R18], R23 ;  /* 0x0000001712007388 */ /* 0x004fe80000000800 */
[----:B---3--:R-:W-:Y:S01]  /*0310*/  STS [R17], R8 ;  /* 0x0000000811007388 */ /* 0x008fe20000000800 */
[----:B------:R-:W-:Y:S06]  /*0320*/  BAR.SYNC.DEFER_BLOCKING 0x0 ;  /* 0x0000000000007b1d */ /* 0x000fec0000010000 */
[----:B------:R-:W-:Y:S04]  /*0330*/  LDS R25, [R21] ;  /* 0x0000000015197984 */ /* 0x000fe80000000800 */
[----:B------:R-:W0:Y:S04]  /*0340*/  LDS.128 R12, [R19] ;  /* 0x00000000130c7984 */ /* 0x000e280000000c00 */
[----:B------:R-:W1:Y:S04]  /*0350*/  LDS R29, [R21+0x40] ;  /* 0x00004000151d7984 */ /* 0x000e680000000800 */
[----:B------:R-:W2:Y:S04]  /*0360*/  LDS R28, [R21+0x80] ;  /* 0x00008000151c7984 */ /* 0x000ea80000000800 */
[----:B------:R-:W3:Y:S04]  /*0370*/  LDS R26, [R21+0xc0] ;  /* 0x0000c000151a7984 */ /* 0x000ee80000000800 */
[----:B------:R-:W-:Y:S04]  /*0380*/  LDS R27, [R21+0x100] ;  /* 0x00010000151b7984 */ /* 0x000fe80000000800 */
[----:B------:R-:W4:Y:S04]  /*0390*/  LDS.128 R4, [R19+0x10] ;  /* 0x0000100013047984 */ /* 0x000f280000000c00 */
[----:B------:R-:W5:Y:S04]  /*03a0*/  LDS R22, [R21+0x140] ;  /* 0x0001400015167984 */ /* 0x000f680000000800 */
[----:B------:R-:W5:Y:S04]  /*03b0*/  LDS R23, [R21+0x180] ;  /* 0x0001800015177984 */ /* 0x000f680000000800 */
[----:B------:R-:W5:Y:S01]  /*03c0*/  LDS R20, [R21+0x1c0] ;  /* 0x0001c00015147984 */ /* 0x000f620000000800 */
[----:B0-----:R-:W-:-:S03]  /*03d0*/  FFMA R12, R12, R25, R9 ;  /* 0x000000190c0c7223 */ /* 0x001fc60000000009 */
[----:B------:R-:W-:Y:S01]  /*03e0*/  LDS R25, [R21+0x200] ;  /* 0x0002000015197984 */ /* 0x000fe20000000800 */
[----:B-1----:R-:W-:-:S03]  /*03f0*/  FFMA R13, R29, R13, R12 ;  /* 0x0000000d1d0d7223 */ /* 0x002fc6000000000c */
[----:B------:R-:W0:Y:S01]  /*0400*/  LDS.128 R8, [R19+0x20] ;  /* 0x0000200013087984 */ /* 0x000e220000000c00 */
[----:B--2---:R-:W-:-:S04]  /*0410*/  FFMA R13, R28, R14, R13 ;  /* 0x0000000e1c0d7223 */ /* 0x004fc8000000000d */
[----:B---3--:R-:W-:Y:S02]  /*0420*/  FFMA R13, R26, R15, R13 ;  /* 0x0000000f1a0d7223 */ /* 0x008fe4000000000d */
[----:B------:R-:W1:Y:S02]  /*0430*/  LDS R26, [R21+0x240] ;  /* 0x00024000151a7984 */ /* 0x000e640000000800 */
[----:B----4-:R-:W-:Y:S02]  /*0440*/  FFMA R13, R4, R27, R13 ;  /* 0x0000001b040d7223 */ /* 0x010fe4000000000d */
[----:B------:R-:W2:Y:S02]  /*0450*/  LDS R27, [R21+0x280] ;  /* 0x00028000151b7984 */ /* 0x000ea40000000800 */
[----:B-----5:R-:W-:Y:S02]  /*0460*/  FFMA R22, R22, R5, R13 ;  /* 0x0000000516167223 */ /* 0x020fe4000000000d */
[----:B------:R-:W3:Y:S02]  /*0470*/  LDS R4, [R21+0x2c0] ;  /* 0x0002c00015047984 */ /* 0x000ee40000000800 */
[----:B------:R-:W-:-:S02]  /*0480*/  FFMA R23, R23, R6, R22 ;  /* 0x0000000617177223 */ /* 0x000fc40000000016 */
[----:B------:R-:W-:Y:S04]  /*0490*/  LDS R5, [R21+0x300] ;  /* 0x0003000015057984 */ /* 0x000fe80000000800 */
[----:B------:R-:W4:Y:S01]  /*04a0*/  LDS.128 R12, [R19+0x30] ;  /* 0x00003000130c7984 */ /* 0x000f220000000c00 */
[----:B------:R-:W-:-:S03]  /*04b0*/  FFMA R23, R20, R7, R23 ;  /* 0x0000000714177223 */ /* 0x000fc60000000017 */
[----:B------:R-:W5:Y:S04]  /*04c0*/  LDS R20, [R21+0x340] ;  /* 0x0003400015147984 */ /* 0x000f680000000800 */
[----:B------:R-:W5:Y:S04]  /*04d0*/  LDS R7, [R21+0x380] ;  /* 0x0003800015077984 */ /* 0x000f680000000800 */
[----:B------:R-:W5:Y:S01]  /*04e0*/  LDS R6, [R21+0x3c0] ;  /* 0x0003c00015067984 */ /* 0x000f620000000800 */
[----:B0-----:R-:W-:-:S04]  /*04f0*/  FFMA R23, R8, R25, R23 ;  /* 0x0000001908177223 */ /* 0x001fc80000000017 */
[----:B-1----:R-:W-:-:S04]  /*0500*/  FFMA R26, R26, R9, R23 ;  /* 0x000000091a1a7223 */ /* 0x002fc80000000017 */
[----:B--2---:R-:W-:-:S04]  /*0510*/  FFMA R27, R27, R10, R26 ;  /* 0x0000000a1b1b7223 */ /* 0x004fc8000000001a */
[----:B---3--:R-:W-:-:S04]  /*0520*/  FFMA R11, R4, R11, R27 ;  /* 0x0000000b040b7223 */ /* 0x008fc8000000001b */
[----:B----4-:R-:W-:-:S04]  /*0530*/  FFMA R5, R12, R5, R11 ;  /* 0x000000050c057223 */ /* 0x010fc8000000000b */
[----:B-----5:R-:W-:-:S04]  /*0540*/  FFMA R20, R20, R13, R5 ;  /* 0x0000000d14147223 */ /* 0x020fc80000000005 */
[----:B------:R-:W-:-:S04]  /*0550*/  FFMA R7, R7, R14, R20 ;  /* 0x0000000e07077223 */ /* 0x000fc80000000014 */
[----:B------:R-:W-:Y:S01]  /*0560*/  FFMA R9, R6, R15, R7 ;  /* 0x0000000f06097223 */ /* 0x000fe20000000007 */
[----:B------:R-:W-:Y:S06]  /*0570*/  BAR.SYNC.DEFER_BLOCKING 0x0 ;  /* 0x0000000000007b1d */ /* 0x000fec0000010000 */
[----:B------:R-:W-:Y:S05]  /*0580*/  BRA.U !UP0, `(.L_x_1) ;  /* 0xfffffffd080c7547 */ /* 0x000fea000b83ffff */
.L_x_0:
[----:B------:R-:W-:-:S13]  /*0590*/  ISETP.GE.AND P0, PT, R24, UR6, PT ;  /* 0x0000000618007c0c */ /* 0x000fda000bf06270 */
[----:B------:R-:W-:Y:S05]  /*05a0*/  @P0 EXIT ;  /* 0x000000000000094d */ /* 0x000fea0003800000 */
[----:B------:R-:W0:Y:S01]  /*05b0*/  LDC.64 R4, c[0x0][0x390] ;  /* 0x0000e400ff047b82 */ /* 0x000e220000000a00 */
[----:B------:R-:W-:-:S04]  /*05c0*/  IMAD R3, R3, UR6, R16 ;  /* 0x0000000603037c24 */ /* 0x000fc8000f8e0210 */
[----:B0-----:R-:W-:-:S05]  /*05d0*/  IMAD.WIDE R2, R3, 0x4, R4 ;  /* 0x0000000403027825 */ /* 0x001fca00078e0204 */
[----:B------:R-:W-:Y:S01]  /*05e0*/  STG.E desc[UR8][R2.64], R9 ;  /* 0x0000000902007986 */ /* 0x000fe2000c101908 */
[----:B------:R-:W-:Y:S05]  /*05f0*/  EXIT ;  /* 0x000000000000794d */ /* 0x000fea0003800000 */
.L_x_2:
[----:B------:R-:W-:-:S00]  /*0600*/  BRA `(.L_x_2) ;  /* 0xfffffffc00fc7947 */ /* 0x000fc0000383ffff */
[----:B------:R-:W-:-:S00]  /*0610*/  NOP ;  /* 0x0000000000007918 */ /* 0x000fc00000000000 */
        /* <DEDUP_REMOVED lines=14> */
.L_x_9:


//--------------------- .text._Z27d_naiveDeviceMatrixMultiplyPfS_S_i --------------------------
	.section	.text._Z27d_naiveDeviceMatrixMultiplyPfS_S_i,"ax",@progbits
	.align	128
        .global         _Z27d_naiveDeviceMatrixMultiplyPfS_S_i
        .type           _Z27d_naiveDeviceMatrixMultiplyPfS_S_i,@function
        .size           _Z27d_naiveDeviceMatrixMultiplyPfS_S_i,(.L_x_10 - _Z27d_naiveDeviceMatrixMultiplyPfS_S_i)
        .other          _Z27d_naiveDeviceMatrixMultiplyPfS_S_i,@"STO_CUDA_ENTRY STV_DEFAULT"
_Z27d_naiveDeviceMatrixMultiplyPfS_S_i:
.text._Z27d_naiveDeviceMatrixMultiplyPfS_S_i:
[----:B------:R-:W-:Y:S01]  /*0000*/  LDC R1, c[0x0][0x37c] ;  /* 0x0000df00ff017b82 */ /* 0x000fe20000000800 */
[----:B------:R-:W0:Y:S07]  /*0010*/  S2R R0, SR_TID.Y ;  /* 0x0000000000007919 */ /* 0x000e2e0000002200 */
[----:B------:R-:W1:Y:S01]  /*0020*/  S2UR UR4, SR_CTAID.X ;  /* 0x00000000000479c3 */ /* 0x000e620000002500 */
[----:B------:R-:W2:Y:S01]  /*0030*/  LDCU UR7, c[0x0][0x398] ;  /* 0x00007300ff0777ac */ /* 0x000ea20008000800 */
[----:B------:R-:W3:Y:S06]  /*0040*/  S2R R4, SR_TID.X ;  /* 0x0000000000047919 */ /* 0x000eec0000002100 */
[----:B------:R-:W0:Y:S08]  /*0050*/  S2UR UR6, SR_CTAID.Y ;  /* 0x00000000000679c3 */ /* 0x000e300000002600 */
[----:B------:R-:W0:Y:S01]  /*0060*/  LDC R5, c[0x0][0x364] ;  /* 0x0000d900ff057b82 */ /* 0x000e220000000800 */
[----:B------:R-:W1:Y:S01]  /*0070*/  LDCU UR5, c[0x0][0x360] ;  /* 0x00006c00ff0577ac */ /* 0x000e620008000800 */
[----:B--2---:R-:W-:Y:S01]  /*0080*/  MOV R17, UR7 ;  /* 0x0000000700117c02 */ /* 0x004fe20008000f00 */
[----:B-1----:R-:W-:Y:S01]  /*0090*/  UIMAD UR4, UR4, UR5, URZ ;  /* 0x00000005040472a4 */ /* 0x002fe2000f8e02ff */
[----:B0-----:R-:W-:-:S05]  /*00a0*/  IMAD R5, R5, UR6, R0 ;  /* 0x0000000605057c24 */ /* 0x001fca000f8e0200 */
[----:B---3--:R-:W-:-:S04]  /*00b0*/  IADD3 R0, PT, PT, R4, UR4, RZ ;  /* 0x0000000404007c10 */ /* 0x008fc8000fffe0ff */
[----:B------:R-:W-:-:S04]  /*00c0*/  VIMNMX R2, PT, PT, R5, R0, !PT ;  /* 0x0000000005027248 */ /* 0x000fc80007fe0100 */
[----:B------:R-:W-:-:S13]  /*00d0*/  ISETP.GE.AND P0, PT, R2, R17, PT ;  /* 0x000000110200720c */ /* 0x000fda0003f06270 */
[----:B------:R-:W-:Y:S05]  /*00e0*/  @P0 EXIT ;  /* 0x000000000000094d */ /* 0x000fea0003800000 */
[C---:B------:R-:W-:Y:S01]  /*00f0*/  ISETP.GE.U32.AND P1, PT, R17.reuse, 0x8, PT ;  /* 0x000000081100780c */ /* 0x040fe20003f26070 */
[----:B------:R-:W0:Y:S01]  /*0100*/  LDCU.64 UR6, c[0x0][0x358] ;  /* 0x00006b00ff0677ac */ /* 0x000e220008000a00 */
[----:B------:R-:W-:Y:S01]  /*0110*/  LOP3.LUT R2, R17, 0x7, RZ, 0xc0, !PT ;  /* 0x0000000711027812 */ /* 0x000fe200078ec0ff */
[----:B------:R-:W-:Y:S02]  /*0120*/  HFMA2 R6, -RZ, RZ, 0, 0 ;  /* 0x00000000ff067431 */ /* 0x000fe400000001ff */
[----:B------:R-:W-:Y:S01]  /*0130*/  IMAD R5, R5, R17, RZ ;  /* 0x0000001105057224 */ /* 0x000fe200078e02ff */
[----:B------:R-:W-:Y:S01]  /*0140*/  ISETP.NE.AND P0, PT, R2, RZ, PT ;  /* 0x000000ff0200720c */ /* 0x000fe20003f05270 */
[----:B------:R-:W-:-:S06]  /*0150*/  IMAD.MOV.U32 R8, RZ, RZ, RZ ;  /* 0x000000ffff087224 */ /* 0x000fcc00078e00ff */
[----:B------:R-:W-:Y:S06]  /*0160*/  @!P1 BRA `(.L_x_3) ;  /* 0x0000000400449947 */ /* 0x000fec0003800000 */
[----:B------:R-:W1:Y:S01]  /*0170*/  LDC.64 R8, c[0x0][0x380] ;  /* 0x0000e000ff087b82 */ /* 0x000e620000000a00 */
[C---:B------:R-:W-:Y:S01]  /*0180*/  LOP3.LUT R6, R17.reuse, 0x7ffffff8, RZ, 0xc0, !PT ;  /* 0x7ffffff811067812 */ /* 0x040fe200078ec0ff */
[C---:B------:R-:W-:Y:S01]  /*0190*/  IMAD R11, R17.reuse, 0x7, R0 ;  /* 0x00000007110b7824 */ /* 0x040fe200078e0200 */
[C---:B------:R-:W-:Y:S01]  /*01a0*/  IADD3 R25, PT, PT, R17.reuse, UR4, R4 ;  /* 0x0000000411197c10 */ /* 0x040fe2000fffe004 */
[C-C-:B------:R-:W-:Y:S01]  /*01b0*/  IMAD R13, R17.reuse, 0x6, R0.reuse ;  /* 0x00000006110d7824 */ /* 0x140fe200078e0200 */
[----:B------:R-:W-:Y:S01]  /*01c0*/  IADD3 R10, PT, PT, -R6, RZ, RZ ;  /* 0x000000ff060a7210 */ /* 0x000fe20007ffe1ff */
[C-C-:B------:R-:W-:Y:S02]  /*01d0*/  IMAD R20, R17.reuse, 0x5, R0.reuse ;  /* 0x0000000511147824 */ /* 0x140fe400078e0200 */
[----:B------:R-:W2:Y:S01]  /*01e0*/  LDC R7, c[0x0][0x398] ;  /* 0x0000e600ff077b82 */ /* 0x000ea20000000800 */
[C-C-:B------:R-:W-:Y:S02]  /*01f0*/  IMAD R21, R17.reuse, 0x4, R0.reuse ;  /* 0x0000000411157824 */ /* 0x140fe400078e0200 */
[----:B------:R-:W-:-:S02]  /*0200*/  IMAD R23, R17, 0x3, R0 ;  /* 0x0000000311177824 */ /* 0x000fc400078e0200 */
[----:B------:R-:W-:Y:S02]  /*0210*/  IMAD.MOV.U32 R4, RZ, RZ, R0 ;  /* 0x000000ffff047224 */ /* 0x000fe400078e0000 */
[----:B-1----:R-:W-:-:S03]  /*0220*/  IMAD.WIDE.U32 R8, R5, 0x4, R8 ;  /* 0x0000000405087825 */ /* 0x002fc600078e0008 */
[----:B------:R-:W-:Y:S02]  /*0230*/  IADD3 R12, P1, PT, R8, 0x10, RZ ;  /* 0x00000010080c7810 */ /* 0x000fe40007f3e0ff */
[----:B------:R-:W-:Y:S02]  /*0240*/  MOV R8, RZ ;  /* 0x000000ff00087202 */ /* 0x000fe40000000f00 */
[----:B------:R-:W-:Y:S02]  /*0250*/  IADD3.X R3, PT, PT, RZ, R9, RZ, P1, !PT ;  /* 0x00000009ff037210 */ /* 0x000fe40000ffe4ff */
[----:B------:R-:W-:Y:S02]  /*0260*/  ISETP.GE.AND P1, PT, R0, RZ, PT ;  /* 0x000000ff0000720c */ /* 0x000fe40003f26270 */
[----:B--2---:R-:W-:-:S11]  /*0270*/  LEA R9, R17, R0, 0x1 ;  /* 0x0000000011097211 */ /* 0x004fd600078e08ff */
.L_x_4:
[----:B------:R-:W1:Y:S08]  /*0280*/  @P1 LDC.64 R14, c[0x0][0x388] ;  /* 0x0000e200ff0e1b82 */ /* 0x000e700000000a00 */
[----:B------:R-:W2:Y:S01]  /*0290*/  @P1 LDC.64 R18, c[0x0][0x388] ;  /* 0x0000e200ff121b82 */ /* 0x000ea20000000a00 */
[----:B------:R-:W-:Y:S01]  /*02a0*/  IMAD.MOV.U32 R22, RZ, RZ, RZ ;  /* 0x000000ffff167224 */ /* 0x000fe200078e00ff */
[----:B------:R-:W-:-:S06]  /*02b0*/  MOV R27, RZ ;  /* 0x000000ff001b7202 */ /* 0x000fcc0000000f00 */
[----:B------:R-:W3:Y:S01]  /*02c0*/  @P1 LDC.64 R16, c[0x0][0x388] ;  /* 0x0000e200ff101b82 */ /* 0x000ee20000000a00 */
[----:B-1----:R-:W-:-:S05]  /*02d0*/  @P1 IMAD.WIDE.U32 R14, R25, 0x4, R14 ;  /* 0x00000004190e1825 */ /* 0x002fca00078e000e */
[----:B0-----:R0:W4:Y:S01]  /*02e0*/  @P1 LDG.E R22, desc[UR6][R14.64] ;  /* 0x000000060e161981 */ /* 0x001122000c1e1900 */
[----:B--2---:R-:W-:Y:S02]  /*02f0*/  @P1 IMAD.WIDE.U32 R28, R4, 0x4, R18 ;  /* 0x00000004041c1825 */ /* 0x004fe400078e0012 */
[----:B------:R-:W1:Y:S03]  /*0300*/  @P1 LDC.64 R18, c[0x0][0x388] ;  /* 0x0000e200ff121b82 */ /* 0x000e660000000a00 */
[----:B------:R2:W5:Y:S01]  /*0310*/  @P1 LDG.E R27, desc[UR6][R28.64] ;  /* 0x000000061c1b1981 */ /* 0x000562000c1e1900 */
[----:B0-----:R-:W-:Y:S01]  /*0320*/  MOV R14, R12 ;  /* 0x0000000c000e7202 */ /* 0x001fe20000000f00 */
[----:B------:R-:W-:-:S05]  /*0330*/  IMAD.MOV.U32 R15, RZ, RZ, R3 ;  /* 0x000000ffff0f7224 */ /* 0x000fca00078e0003 */
[----:B------:R-:W5:Y:S01]  /*0340*/  LDG.E R26, desc[UR6][R14.64+-0x10] ;  /* 0xfffff0060e1a7981 */ /* 0x000f62000c1e1900 */
[----:B------:R-:W-:Y:S02]  /*0350*/  HFMA2 R24, -RZ, RZ, 0, 0 ;  /* 0x00000000ff187431 */ /* 0x000fe400000001ff */
[----:B---3--:R-:W-:-:S04]  /*0360*/  @P1 IMAD.WIDE.U32 R16, R9, 0x4, R16 ;  /* 0x0000000409101825 */ /* 0x008fc800078e0010 */
[----:B--2---:R-:W-:Y:S01]  /*0370*/  HFMA2 R28, -RZ, RZ, 0, 0 ;  /* 0x00000000ff1c7431 */ /* 0x004fe200000001ff */
[----:B------:R-:W4:Y:S04]  /*0380*/  LDG.E R12, desc[UR6][R14.64+-0xc] ;  /* 0xfffff4060e0c7981 */ /* 0x000f28000c1e1900 */
[----:B------:R-:W2:Y:S04]  /*0390*/  LDG.E R3, desc[UR6][R14.64+-0x8] ;  /* 0xfffff8060e037981 */ /* 0x000ea8000c1e1900 */
[----:B------:R0:W2:Y:S01]  /*03a0*/  @P1 LDG.E R24, desc[UR6][R16.64] ;  /* 0x0000000610181981 */ /* 0x0000a2000c1e1900 */
[----:B-1----:R-:W-:-:S03]  /*03b0*/  @P1 IMAD.WIDE.U32 R18, R23, 0x4, R18 ;  /* 0x0000000417121825 */ /* 0x002fc600078e0012 */
[----:B------:R-:W3:Y:S04]  /*03c0*/  LDG.E R29, desc[UR6][R14.64+-0x4] ;  /* 0xfffffc060e1d7981 */ /* 0x000ee8000c1e1900 */
[----:B------:R1:W3:Y:S01]  /*03d0*/  @P1 LDG.E R28, desc[UR6][R18.64] ;  /* 0x00000006121c1981 */ /* 0x0002e2000c1e1900 */
[----:B0-----:R-:W0:Y:S08]  /*03e0*/  @P1 LDC.64 R16, c[0x0][0x388] ;  /* 0x0000e200ff101b82 */ /* 0x001e300000000a00 */
[----:B-1----:R-:W1:Y:S01]  /*03f0*/  @P1 LDC.64 R18, c[0x0][0x388] ;  /* 0x0000e200ff121b82 */ /* 0x002e620000000a00 */
[----:B0-----:R-:W-:-:S04]  /*0400*/  @P1 IMAD.WIDE.U32 R16, R13, 0x4, R16 ;  /* 0x000000040d101825 */ /* 0x001fc800078e0010 */
[----:B-1----:R-:W-:-:S04]  /*0410*/  @P1 IMAD.WIDE.U32 R18, R20, 0x4, R18 ;  /* 0x0000000414121825 */ /* 0x002fc800078e0012 */
[----:B-----5:R-:W-:Y:S02]  /*0420*/  FFMA R8, R26, R27, R8 ;  /* 0x0000001b1a087223 */ /* 0x020fe40000000008 */
[----:B------:R-:W0:Y:S02]  /*0430*/  @P1 LDC.64 R26, c[0x0][0x388] ;  /* 0x0000e200ff1a1b82 */ /* 0x000e240000000a00 */
[----:B----4-:R-:W-:Y:S01]  /*0440*/  FFMA R8, R12, R22, R8 ;  /* 0x000000160c087223 */ /* 0x010fe20000000008 */
[----:B------:R-:W-:-:S03]  /*0450*/  HFMA2 R22, -RZ, RZ, 0, 0 ;  /* 0x00000000ff167431 */ /* 0x000fc600000001ff */
[----:B--2---:R-:W-:Y:S01]  /*0460*/  FFMA R8, R3, R24, R8 ;  /* 0x0000001803087223 */ /* 0x004fe20000000008 */
[----:B------:R-:W-:Y:S02]  /*0470*/  IMAD.MOV.U32 R12, RZ, RZ, RZ ;  /* 0x000000ffff0c7224 */ /* 0x000fe400078e00ff */
[----:B------:R1:W2:Y:S04]  /*0480*/  @P1 LDG.E R22, desc[UR6][R16.64] ;  /* 0x0000000610161981 */ /* 0x0002a8000c1e1900 */
[----:B------:R-:W4:Y:S01]  /*0490*/  @P1 LDG.E R12, desc[UR6][R18.64] ;  /* 0x00000006120c1981 */ /* 0x000f22000c1e1900 */
[----:B---3--:R-:W-:Y:S01]  /*04a0*/  FFMA R3, R29, R28, R8 ;  /* 0x0000001c1d037223 */ /* 0x008fe20000000008 */
[----:B------:R-:W-:Y:S01]  /*04b0*/  MOV R8, RZ ;  /* 0x000000ff00087202 */ /* 0x000fe20000000f00 */
[----:B------:R-:W3:Y:S01]  /*04c0*/  @P1 LDC.64 R28, c[0x0][0x388] ;  /* 0x0000e200ff1c1b82 */ /* 0x000ee20000000a00 */
[----:B------:R-:W5:Y:S01]  /*04d0*/  LDG.E R16, desc[UR6][R14.64] ;  /* 0x000000060e107981 */ /* 0x000f62000c1e1900 */
[----:B0-----:R-:W-:-:S03]  /*04e0*/  @P1 IMAD.WIDE.U32 R26, R21, 0x4, R26 ;  /* 0x00000004151a1825 */ /* 0x001fc600078e001a */
[----:B------:R-:W4:Y:S04]  /*04f0*/  LDG.E R18, desc[UR6][R14.64+0x4] ;  /* 0x000004060e127981 */ /* 0x000f28000c1e1900 */
[----:B------:R-:W5:Y:S04]  /*0500*/  @P1 LDG.E R8, desc[UR6][R26.64] ;  /* 0x000000061a081981 */ /* 0x000f68000c1e1900 */
[----:B------:R-:W2:Y:S01]  /*0510*/  LDG.E R26, desc[UR6][R14.64+0x8] ;  /* 0x000008060e1a7981 */ /* 0x000ea2000c1e1900 */
[----:B------:R-:W-:Y:S01]  /*0520*/  MOV R24, RZ ;  /* 0x000000ff00187202 */ /* 0x000fe20000000f00 */
[----:B---3--:R-:W-:-:S02]  /*0530*/  @P1 IMAD.WIDE.U32 R28, R11, 0x4, R28 ;  /* 0x000000040b1c1825 */ /* 0x008fc400078e001c */
[----:B------:R-:W3:Y:S04]  /*0540*/  LDG.E R27, desc[UR6][R14.64+0xc] ;  /* 0x00000c060e1b7981 */ /* 0x000ee8000c1e1900 */
[----:B------:R-:W3:Y:S01]  /*0550*/  @P1 LDG.E R24, desc[UR6][R28.64] ;  /* 0x000000061c181981 */ /* 0x000ee2000c1e1900 */
[----:B------:R-:W-:Y:S01]  /*0560*/  VIADD R10, R10, 0x8 ;  /* 0x000000080a0a7836 */ /* 0x000fe20000000000 */
[----:B-1----:R-:W-:-:S04]  /*0570*/  MOV R17, R7 ;  /* 0x0000000700117202 */ /* 0x002fc80000000f00 */
[C---:B------:R-:W-:Y:S01]  /*0580*/  LEA R25, R17.reuse, R25, 0x3 ;  /* 0x0000001911197211 */ /* 0x040fe200078e18ff */
[C---:B------:R-:W-:Y:S01]  /*0590*/  IMAD R4, R17.reuse, 0x8, R4 ;  /* 0x0000000811047824 */ /* 0x040fe200078e0204 */
[C---:B------:R-:W-:Y:S01]  /*05a0*/  LEA R9, R17.reuse, R9, 0x3 ;  /* 0x0000000911097211 */ /* 0x040fe200078e18ff */
[C---:B------:R-:W-:Y:S01]  /*05b0*/  IMAD R23, R17.reuse, 0x8, R23 ;  /* 0x0000000811177824 */ /* 0x040fe200078e0217 */
[C---:B------:R-:W-:Y:S01]  /*05c0*/  LEA R21, R17.reuse, R21, 0x3 ;  /* 0x0000001511157211 */ /* 0x040fe200078e18ff */
[C---:B------:R-:W-:Y:S01]  /*05d0*/  IMAD R11, R17.reuse, 0x8, R11 ;  /* 0x00000008110b7824 */ /* 0x040fe200078e020b */
[C---:B------:R-:W-:Y:S02]  /*05e0*/  LEA R20, R17.reuse, R20, 0x3 ;  /* 0x0000001411147211 */ /* 0x040fe400078e18ff */
[----:B------:R-:W-:Y:S01]  /*05f0*/  LEA R13, R17, R13, 0x3 ;  /* 0x0000000d110d7211 */ /* 0x000fe200078e18ff */
[----:B-----5:R-:W-:-:S04]  /*0600*/  FFMA R3, R16, R8, R3 ;  /* 0x0000000810037223 */ /* 0x020fc80000000003 */
[----:B----4-:R-:W-:Y:S01]  /*0610*/  FFMA R3, R18, R12, R3 ;  /* 0x0000000c12037223 */ /* 0x010fe20000000003 */
[----:B------:R-:W-:-:S03]  /*0620*/  IADD3 R12, P2, PT, R14, 0x20, RZ ;  /* 0x000000200e0c7810 */ /* 0x000fc60007f5e0ff */
[----:B--2---:R-:W-:Y:S01]  /*0630*/  FFMA R22, R26, R22, R3 ;  /* 0x000000161a167223 */ /* 0x004fe20000000003 */
[----:B------:R-:W-:Y:S02]  /*0640*/  IADD3.X R3, PT, PT, RZ, R15, RZ, P2, !PT ;  /* 0x0000000fff037210 */ /* 0x000fe400017fe4ff */
[----:B------:R-:W-:Y:S01]  /*0650*/  ISETP.NE.AND P2, PT, R10, RZ, PT ;  /* 0x000000ff0a00720c */ /* 0x000fe20003f45270 */
[----:B---3--:R-:W-:-:S12]  /*0660*/  FFMA R8, R27, R24, R22 ;  /* 0x000000181b087223 */ /* 0x008fd80000000016 */
[----:B------:R-:W-:Y:S05]  /*0670*/  @P2 BRA `(.L_x_4) ;  /* 0xfffffffc00002947 */ /* 0x000fea000383ffff */
.L_x_3:
[----:B------:R-:W-:Y:S05]  /*0680*/  @!P0 BRA `(.L_x_5) ;  /* 0x00000004005c8947 */ /* 0x000fea0003800000 */
[----:B------:R-:W-:Y:S02]  /*0690*/  ISETP.GE.U32.AND P1, PT, R2, 0x4, PT ;  /* 0x000000040200780c */ /* 0x000fe40003f26070 */
[----:B------:R-:W-:-:S04]  /*06a0*/  LOP3.LUT R9, R17, 0x3, RZ, 0xc0, !PT ;  /* 0x0000000311097812 */ /* 0x000fc800078ec0ff */
[----:B------:R-:W-:-:S07]  /*06b0*/  ISETP.NE.AND P0, PT, R9, RZ, PT ;  /* 0x000000ff0900720c */ /* 0x000fce0003f05270 */
[----:B------:R-:W-:Y:S06]  /*06c0*/  @!P1 BRA `(.L_x_6) ;  /* 0x0000000000a49947 */ /* 0x000fec0003800000 */
[----:B------:R-:W-:Y:S01]  /*06d0*/  ISETP.GE.AND P1, PT, R0, RZ, PT ;  /* 0x000000ff0000720c */ /* 0x000fe20003f26270 */
[----:B------:R-:W1:Y:S01]  /*06e0*/  LDC.64 R18, c[0x0][0x380] ;  /* 0x0000e000ff127b82 */ /* 0x000e620000000a00 */
[----:B------:R-:W2:Y:S01]  /*06f0*/  LDCU.64 UR4, c[0x0][0x380] ;  /* 0x00007000ff0477ac */ /* 0x000ea20008000a00 */
[CC--:B------:R-:W-:Y:S01]  /*0700*/  IADD3 R23, PT, PT, R5.reuse, R6.reuse, RZ ;  /* 0x0000000605177210 */ /* 0x0c0fe20007ffe0ff */
[----:B------:R-:W-:Y:S01]  /*0710*/  HFMA2 R7, -RZ, RZ, 0, 0 ;  /* 0x00000000ff077431 */ /* 0x000fe200000001ff */
[----:B------:R-:W-:-:S04]  /*0720*/  IADD3 R16, P2, PT, R5, R6, RZ ;  /* 0x0000000605107210 */ /* 0x000fc80007f5e0ff */
[----:B------:R-:W-:-:S04]  /*0730*/  IADD3.X R27, PT, PT, RZ, RZ, RZ, P2, !PT ;  /* 0x000000ffff1b7210 */ /* 0x000fc800017fe4ff */
[----:B------:R-:W3:Y:S01]  /*0740*/  @P1 LDC.64 R20, c[0x0][0x388] ;  /* 0x0000e200ff141b82 */ /* 0x000ee20000000a00 */
[C---:B------:R-:W-:Y:S01]  /*0750*/  @P1 IMAD R3, R6.reuse, R17, R0 ;  /* 0x0000001106031224 */ /* 0x040fe200078e0200 */
[C---:B------:R-:W-:Y:S02]  /*0760*/  @P1 IADD3 R4, PT, PT, R6.reuse, 0x2, RZ ;  /* 0x0000000206041810 */ /* 0x040fe40007ffe0ff */
[----:B------:R-:W-:Y:S02]  /*0770*/  @P1 IADD3 R22, PT, PT, R6, 0x3, RZ ;  /* 0x0000000306161810 */ /* 0x000fe40007ffe0ff */
[----:B--2---:R-:W-:Y:S02]  /*0780*/  LEA R2, P2, R16, UR4, 0x2 ;  /* 0x0000000410027c11 */ /* 0x004fe4000f8410ff */
[----:B------:R-:W2:Y:S08]  /*0790*/  @P1 LDC.64 R14, c[0x0][0x388] ;  /* 0x0000e200ff0e1b82 */ /* 0x000eb00000000a00 */
[----:B------:R-:W4:Y:S08]  /*07a0*/  @P1 LDC.64 R12, c[0x0][0x388] ;  /* 0x0000e200ff0c1b82 */ /* 0x000f300000000a00 */
[----:B------:R-:W5:Y:S01]  /*07b0*/  @P1 LDC.64 R10, c[0x0][0x388] ;  /* 0x0000e200ff0a1b82 */ /* 0x000f620000000a00 */
[----:B---3--:R-:W-:-:S04]  /*07c0*/  @P1 IMAD.WIDE.U32 R20, R3, 0x4, R20 ;  /* 0x0000000403141825 */ /* 0x008fc800078e0014 */
[----:B------:R-:W-:Y:S01]  /*07d0*/  @P1 IMAD R3, R6, R17, R17 ;  /* 0x0000001106031224 */ /* 0x000fe200078e0211 */
[----:B0-----:R0:W3:Y:S01]  /*07e0*/  @P1 LDG.E R7, desc[UR6][R20.64] ;  /* 0x0000000614071981 */ /* 0x0010e2000c1e1900 */
[----:B-1----:R-:W-:-:S04]  /*07f0*/  IMAD.WIDE.U32 R18, R23, 0x4, R18 ;  /* 0x0000000417127825 */ /* 0x002fc800078e0012 */
[----:B------:R-:W-:Y:S01]  /*0800*/  @P1 IMAD.IADD R25, R0, 0x1, R3 ;  /* 0x0000000100191824 */ /* 0x000fe200078e0203 */
[----:B------:R-:W-:Y:S01]  /*0810*/  LEA.HI.X R3, R16, UR5, R27, 0x2, P2 ;  /* 0x0000000510037c11 */ /* 0x000fe200090f141b */
[-C--:B------:R-:W-:Y:S01]  /*0820*/  @P1 IMAD R23, R4, R17.reuse, R0 ;  /* 0x0000001104171224 */ /* 0x080fe200078e0200 */
[----:B------:R-:W-:Y:S01]  /*0830*/  MOV R4, RZ ;  /* 0x000000ff00047202 */ /* 0x000fe20000000f00 */
[----:B--2---:R-:W-:Y:S01]  /*0840*/  @P1 IMAD.WIDE.U32 R14, R25, 0x4, R14 ;  /* 0x00000004190e1825 */ /* 0x004fe200078e000e */
[----:B------:R-:W3:Y:S03]  /*0850*/  LDG.E R19, desc[UR6][R18.64] ;  /* 0x0000000612137981 */ /* 0x000ee6000c1e1900 */
[----:B0-----:R-:W-:Y:S02]  /*0860*/  HFMA2 R20, -RZ, RZ, 0, 0 ;  /* 0x00000000ff147431 */ /* 0x001fe400000001ff */
[----:B----4-:R-:W-:Y:S01]  /*0870*/  @P1 IMAD.WIDE.U32 R12, R23, 0x4, R12 ;  /* 0x00000004170c1825 */ /* 0x010fe200078e000c */
[----:B------:R-:W2:Y:S03]  /*0880*/  @P1 LDG.E R4, desc[UR6][R14.64] ;  /* 0x000000060e041981 */ /* 0x000ea6000c1e1900 */
[----:B------:R-:W-:Y:S01]  /*0890*/  IMAD.MOV.U32 R16, RZ, RZ, RZ ;  /* 0x000000ffff107224 */ /* 0x000fe200078e00ff */
[----:B------:R-:W4:Y:S01]  /*08a0*/  LDG.E R24, desc[UR6][R2.64+0x8] ;  /* 0x0000080602187981 */ /* 0x000f22000c1e1900 */
[----:B------:R-:W-:-:S03]  /*08b0*/  @P1 IMAD R23, R22, R17, R0 ;  /* 0x0000001116171224 */ /* 0x000fc600078e0200 */
[----:B------:R-:W2:Y:S01]  /*08c0*/  LDG.E R22, desc[UR6][R2.64+0x4] ;  /* 0x0000040602167981 */ /* 0x000ea2000c1e1900 */
[----:B-----5:R-:W-:-:S03]  /*08d0*/  @P1 IMAD.WIDE.U32 R10, R23, 0x4, R10 ;  /* 0x00000004170a1825 */ /* 0x020fc600078e000a */
[----:B------:R-:W4:Y:S04]  /*08e0*/  @P1 LDG.E R16, desc[UR6][R12.64] ;  /* 0x000000060c101981 */ /* 0x000f28000c1e1900 */
[----:B------:R-:W5:Y:S04]  /*08f0*/  LDG.E R26, desc[UR6][R2.64+0xc] ;  /* 0x00000c06021a7981 */ /* 0x000f68000c1e1900 */
[----:B------:R-:W5:Y:S01]  /*0900*/  @P1 LDG.E R20, desc[UR6][R10.64] ;  /* 0x000000060a141981 */ /* 0x000f62000c1e1900 */
[----:B------:R-:W-:Y:S01]  /*0910*/  IADD3 R6, PT, PT, R6, 0x4, RZ ;  /* 0x0000000406067810 */ /* 0x000fe20007ffe0ff */
[----:B---3--:R-:W-:-:S04]  /*0920*/  FFMA R7, R19, R7, R8 ;  /* 0x0000000713077223 */ /* 0x008fc80000000008 */
[----:B--2---:R-:W-:-:S04]  /*0930*/  FFMA R7, R22, R4, R7 ;  /* 0x0000000416077223 */ /* 0x004fc80000000007 */
[----:B----4-:R-:W-:-:S04]  /*0940*/  FFMA R7, R24, R16, R7 ;  /* 0x0000001018077223 */ /* 0x010fc80000000007 */
[----:B-----5:R-:W-:-:S07]  /*0950*/  FFMA R8, R26, R20, R7 ;  /* 0x000000141a087223 */ /* 0x020fce0000000007 */
.L_x_6:
[----:B------:R-:W-:Y:S05]  /*0960*/  @!P0 BRA `(.L_x_5) ;  /* 0x0000000000a48947 */ /* 0x000fea0003800000 */
[----:B------:R-:W-:Y:S02]  /*0970*/  ISETP.NE.AND P1, PT, R9, 0x1, PT ;  /* 0x000000010900780c */ /* 0x000fe40003f25270 */
[----:B------:R-:W-:-:S04]  /*0980*/  LOP3.LUT R2, R17, 0x1, RZ, 0xc0, !PT ;  /* 0x0000000111027812 */ /* 0x000fc800078ec0ff */
[----:B------:R-:W-:-:S07]  /*0990*/  ISETP.NE.U32.AND P0, PT, R2, 0x1, PT ;  /* 0x000000010200780c */ /* 0x000fce0003f05070 */
[----:B------:R-:W-:Y:S06]  /*09a0*/  @!P1 BRA `(.L_x_7) ;  /* 0x0000000000649947 */ /* 0x000fec0003800000 */
[----:B------:R-:W-:Y:S01]  /*09b0*/  ISETP.GE.AND P1, PT, R0, RZ, PT ;  /* 0x000000ff0000720c */ /* 0x000fe20003f26270 */
[----:B------:R-:W1:Y:S01]  /*09c0*/  LDC.64 R12, c[0x0][0x380] ;  /* 0x0000e000ff0c7b82 */ /* 0x000e620000000a00 */
[----:B------:R-:W2:Y:S01]  /*09d0*/  LDCU.64 UR4, c[0x0][0x380] ;  /* 0x00007000ff0477ac */ /* 0x000ea20008000a00 */
[----:B------:R-:W-:Y:S02]  /*09e0*/  IADD3 R4, P2, PT, R5, R6, RZ ;  /* 0x0000000605047210 */ /* 0x000fe40007f5e0ff */
[----:B------:R-:W-:Y:S02]  /*09f0*/  MOV R7, RZ ;  /* 0x000000ff00077202 */ /* 0x000fe40000000f00 */
[----:B------:R-:W-:-:S06]  /*0a00*/  IADD3.X R9, PT, PT, RZ, RZ, RZ, P2, !PT ;  /* 0x000000ffff097210 */ /* 0x000fcc00017fe4ff */
[----:B------:R-:W3:Y:S01]  /*0a10*/  @P1 LDC.64 R14, c[0x0][0x388] ;  /* 0x0000e200ff0e1b82 */ /* 0x000ee20000000a00 */
[CC--:B------:R-:W-:Y:S02]  /*0a20*/  @P1 IMAD R3, R6.reuse, R17.reuse, R0 ;  /* 0x0000001106031224 */ /* 0x0c0fe400078e0200 */
[----:B------:R-:W-:Y:S01]  /*0a30*/  @P1 IMAD R19, R6, R17, R17 ;  /* 0x0000001106131224 */ /* 0x000fe200078e0211 */
[----:B--2---:R-:W-:-:S04]  /*0a40*/  LEA R2, P2, R4, UR4, 0x2 ;  /* 0x0000000404027c11 */ /* 0x004fc8000f8410ff */
[----:B------:R-:W2:Y:S01]  /*0a50*/  @P1 LDC.64 R10, c[0x0][0x388] ;  /* 0x0000e200ff0a1b82 */ /* 0x000ea20000000a00 */
[----:B------:R-:W-:Y:S01]  /*0a60*/  @P1 IADD3 R19, PT, PT, R0, R19, RZ ;  /* 0x0000001300131210 */ /* 0x000fe20007ffe0ff */
[----:B---3--:R-:W-:-:S04]  /*0a70*/  @P1 IMAD.WIDE.U32 R14, R3, 0x4, R14 ;  /* 0x00000004030e1825 */ /* 0x008fc800078e000e */
[----:B------:R-:W-:Y:S01]  /*0a80*/  IMAD.IADD R3, R5, 0x1, R6 ;  /* 0x0000000105037824 */ /* 0x000fe200078e0206 */
[----:B0-----:R-:W3:Y:S03]  /*0a90*/  @P1 LDG.E R7, desc[UR6][R14.64] ;  /* 0x000000060e071981 */ /* 0x001ee6000c1e1900 */
[----:B-1----:R-:W-:Y:S01]  /*0aa0*/  IMAD.WIDE.U32 R12, R3, 0x4, R12 ;  /* 0x00000004030c7825 */ /* 0x002fe200078e000c */
[----:B------:R-:W-:-:S03]  /*0ab0*/  LEA.HI.X R3, R4, UR5, R9, 0x2, P2 ;  /* 0x0000000504037c11 */ /* 0x000fc600090f1409 */
[----:B------:R-:W-:Y:S02]  /*0ac0*/  HFMA2 R4, -RZ, RZ, 0, 0 ;  /* 0x00000000ff047431 */ /* 0x000fe400000001ff */
[----:B--2---:R-:W-:Y:S01]  /*0ad0*/  @P1 IMAD.WIDE.U32 R10, R19, 0x4, R10 ;  /* 0x00000004130a1825 */ /* 0x004fe200078e000a */
[----:B------:R-:W3:Y:S04]  /*0ae0*/  LDG.E R13, desc[UR6][R12.64] ;  /* 0x000000060c0d7981 */ /* 0x000ee8000c1e1900 */
[----:B------:R-:W2:Y:S04]  /*0af0*/  LDG.E R2, desc[UR6][R2.64+0x4] ;  /* 0x0000040602027981 */ /* 0x000ea8000c1e1900 */
[----:B------:R-:W2:Y:S01]  /*0b00*/  @P1 LDG.E R4, desc[UR6][R10.64] ;  /* 0x000000060a041981 */ /* 0x000ea2000c1e1900 */
[----:B------:R-:W-:-:S02]  /*0b10*/  VIADD R6, R6, 0x2 ;  /* 0x0000000206067836 */ /* 0x000fc40000000000 */
[----:B---3--:R-:W-:-:S04]  /*0b20*/  FFMA R7, R13, R7, R8 ;  /* 0x000000070d077223 */ /* 0x008fc80000000008 */
[----:B--2---:R-:W-:-:S07]  /*0b30*/  FFMA R8, R2, R4, R7 ;  /* 0x0000000402087223 */ /* 0x004fce0000000007 */
.L_x_7:
[----:B------:R-:W-:Y:S05]  /*0b40*/  @P0 BRA `(.L_x_5) ;  /* 0x00000000002c0947 */ /* 0x000fea0003800000 */
[----:B------:R-:W-:Y:S01]  /*0b50*/  ISETP.GE.AND P0, PT, R0, RZ, PT ;  /* 0x000000ff0000720c */ /* 0x000fe20003f06270 */
[----:B------:R-:W1:Y:S01]  /*0b60*/  LDC.64 R2, c[0x0][0x380] ;  /* 0x0000e000ff027b82 */ /* 0x000e620000000a00 */
[----:B------:R-:W-:Y:S02]  /*0b70*/  IADD3 R7, PT, PT, R5, R6, RZ ;  /* 0x0000000605077210 */ /* 0x000fe40007ffe0ff */
[----:B------:R-:W-:-:S09]  /*0b80*/  MOV R9, RZ ;  /* 0x000000ff00097202 */ /* 0x000fd20000000f00 */
[----:B------:R-:W2:Y:S01]  /*0b90*/  @P0 LDC.64 R10, c[0x0][0x388] ;  /* 0x0000e200ff0a0b82 */ /* 0x000ea20000000a00 */
[----:B------:R-:W-:Y:S02]  /*0ba0*/  @P0 IMAD R17, R6, R17, R0 ;  /* 0x0000001106110224 */ /* 0x000fe400078e0200 */
[----:B-1----:R-:W-:-:S06]  /*0bb0*/  IMAD.WIDE.U32 R2, R7, 0x4, R2 ;  /* 0x0000000407027825 */ /* 0x002fcc00078e0002 */
[----:B0-----:R-:W3:Y:S01]  /*0bc0*/  LDG.E R3, desc[UR6][R2.64] ;  /* 0x0000000602037981 */ /* 0x001ee2000c1e1900 */
[----:B--2---:R-:W-:-:S05]  /*0bd0*/  @P0 IMAD.WIDE.U32 R6, R17, 0x4, R10 ;  /* 0x0000000411060825 */ /* 0x004fca00078e000a */
[----:B------:R-:W3:Y:S02]  /*0be0*/  @P0 LDG.E R9, desc[UR6][R6.64] ;  /* 0x0000000606090981 */ /* 0x000ee4000c1e1900 */
[----:B---3--:R-:W-:-:S07]  /*0bf0*/  FFMA R8, R3, R9, R8 ;  /* 0x0000000903087223 */ /* 0x008fce0000000008 */
.L_x_5:
[----:B------:R-:W1:Y:S01]  /*0c00*/  LDC.64 R2, c[0x0][0x390] ;  /* 0x0000e400ff027b82 */ /* 0x000e620000000a00 */
[----:B------:R-:W-:-:S05]  /*0c10*/  IADD3 R5, PT, PT, R0, R5, RZ ;  /* 0x0000000500057210 */ /* 0x000fca0007ffe0ff */
[----:B-1----:R-:W-:-:S05]  /*0c20*/  IMAD.WIDE R2, R5, 0x4, R2 ;  /* 0x0000000405027825 */ /* 0x002fca00078e0202 */
[----:B0-----:R-:W-:Y:S01]  /*0c30*/  STG.E desc[UR6][R2.64], R8 ;  /* 0x0000000802007986 */ /* 0x001fe2000c101906 */
[----:B------:R-:W-:Y:S05]  /*0c40*/  EXIT ;  /* 0x000000000000794d */ /* 0x000fea0003800000 */
.L_x_8:
        /* <DEDUP_REMOVED lines=11> */
.L_x_10:


//--------------------- .nv.shared._Z28d_memOptDeviceMatrixMultiplyPfS_S_i --------------------------
	.section	.nv.shared._Z28d_memOptDeviceMatrixMultiplyPfS_S_i,"aw",@nobits
	.sectionflags	@""
	.align	4
.nv.shared._Z28d_memOptDeviceMatrixMultiplyPfS_S_i:
	.zero		3072


//--------------------- .nv.shared.reserved.0     --------------------------
	.section	.nv.shared.reserved.0,"aw",@nobits
	.weak		__nv_reservedSMEM_offset_0_alias
	.size		__nv_reservedSMEM_offset_0_alias, 0, 64
	.other		__nv_reservedSMEM_offset_0_alias,@"STO_CUDA_RESERVED_SHARED STV_DEFAULT"
__nv_reservedSMEM_offset_0_alias:
	.zero		0
	.zero		64


//--------------------- .nv.constant0._Z28d_memOptDeviceMatrixMultiplyPfS_S_i --------------------------
	.section	.nv.constant0._Z28d_memOptDeviceMatrixMultiplyPfS_S_i,"a",@progbits
	.sectionflags	@""
	.align	4
.nv.constant0._Z28d_memOptDeviceMatrixMultiplyPfS_S_i:
	.zero		924


//--------------------- .nv.constant0._Z27d_naiveDeviceMatrixMultiplyPfS_S_i --------------------------
	.section	.nv.constant0._Z27d_naiveDeviceMatrixMultiplyPfS_S_i,"a",@progbits
	.sectionflags	@""
	.align	4
.nv.constant0._Z27d_naiveDeviceMatrixMultiplyPfS_S_i:
	.zero		924


//--------------------- SYMBOLS --------------------------

	.type		.nv.reservedSmem.offset0,@object
	.size		.nv.reservedSmem.offset0,0x4
	.type		.nv.reservedSmem.cap,@object
	.size		.nv.reservedSmem.cap,0x4
